	.headerflags	@"EF_CUDA_TEXMODE_UNIFIED EF_CUDA_64BIT_ADDRESS EF_CUDA_ACCELERATORS EF_CUDA_SM90 EF_CUDA_VIRTUAL_SM(EF_CUDA_SM90)"
	.elftype	@"ET_EXEC"


//--------------------- .nv.info                  --------------------------
	.section	.nv.info,"",@"SHT_CUDA_INFO"
	.align	4


	//----- nvinfo : EIATTR_REGCOUNT
	.align		4
        /*0000*/ 	.byte	0x04, 0x2f
        /*0002*/ 	.short	(.L_1 - .L_0)
	.align		4
.L_0:
        /*0004*/ 	.word	index@(triton_poi_fused_leaky_relu_backward_36)
        /*0008*/ 	.word	0x00000018


	//----- nvinfo : EIATTR_MIN_STACK_SIZE
	.align		4
.L_1:
        /*000c*/ 	.byte	0x04, 0x12
        /*000e*/ 	.short	(.L_3 - .L_2)
	.align		4
.L_2:
        /*0010*/ 	.word	index@(triton_poi_fused_leaky_relu_backward_36)
        /*0014*/ 	.word	0x00000000


	//----- nvinfo : EIATTR_FRAME_SIZE
	.align		4
.L_3:
        /*0018*/ 	.byte	0x04, 0x11
        /*001a*/ 	.short	(.L_5 - .L_4)
	.align		4
.L_4:
        /*001c*/ 	.word	index@(triton_poi_fused_leaky_relu_backward_36)
        /*0020*/ 	.word	0x00000000


	//----- nvinfo : EIATTR_MIN_STACK_SIZE
	.align		4
.L_5:
        /*0024*/ 	.byte	0x04, 0x12
        /*0026*/ 	.short	(.L_7 - .L_6)
	.align		4
.L_6:
        /*0028*/ 	.word	index@(triton_poi_fused_leaky_relu_backward_36)
        /*002c*/ 	.word	0x00000000
.L_7:


//--------------------- .nv.info.triton_poi_fused_leaky_relu_backward_36 --------------------------
	.section	.nv.info.triton_poi_fused_leaky_relu_backward_36,"",@"SHT_CUDA_INFO"
	.sectionflags	@""
	.align	4


	//----- nvinfo : EIATTR_CUDA_API_VERSION
	.align		4
        /*0000*/ 	.byte	0x04, 0x37
        /*0002*/ 	.short	(.L_9 - .L_8)
.L_8:
        /*0004*/ 	.word	0x0000007c


	//----- nvinfo : EIATTR_KPARAM_INFO
	.align		4
.L_9:
        /*0008*/ 	.byte	0x04, 0x17
        /*000a*/ 	.short	(.L_11 - .L_10)
.L_10:
        /*000c*/ 	.word	0x00000000
        /*0010*/ 	.short	0x0003
        /*0012*/ 	.short	0x0014
        /*0014*/ 	.byte	0x00, 0xf0, 0x11, 0x00


	//----- nvinfo : EIATTR_KPARAM_INFO
	.align		4
.L_11:
        /*0018*/ 	.byte	0x04, 0x17
        /*001a*/ 	.short	(.L_13 - .L_12)
.L_12:
        /*001c*/ 	.word	0x00000000
        /*0020*/ 	.short	0x0002
        /*0022*/ 	.short	0x0010
        /*0024*/ 	.byte	0x00, 0xf0, 0x11, 0x00


	//----- nvinfo : EIATTR_KPARAM_INFO
	.align		4
.L_13:
        /*0028*/ 	.byte	0x04, 0x17
        /*002a*/ 	.short	(.L_15 - .L_14)
.L_14:
        /*002c*/ 	.word	0x00000000
        /*0030*/ 	.short	0x0001
        /*0032*/ 	.short	0x0008
        /*0034*/ 	.byte	0x00, 0xf4, 0x21, 0x00


	//----- nvinfo : EIATTR_KPARAM_INFO
	.align		4
.L_15:
        /*0038*/ 	.byte	0x04, 0x17
        /*003a*/ 	.short	(.L_17 - .L_16)
.L_16:
        /*003c*/ 	.word	0x00000000
        /*0040*/ 	.short	0x0000
        /*0042*/ 	.short	0x0000
        /*0044*/ 	.byte	0x00, 0xf4, 0x21, 0x00


	//----- nvinfo : EIATTR_SPARSE_MMA_MASK
	.align		4
.L_17:
        /*0048*/ 	.byte	0x03, 0x50
        /*004a*/ 	.short	0x0000


	//----- nvinfo : EIATTR_MAXREG_COUNT
	.align		4
        /*004c*/ 	.byte	0x03, 0x1b
        /*004e*/ 	.short	0x00ff


	//----- nvinfo : EIATTR_EXIT_INSTR_OFFSETS
	.align		4
        /*0050*/ 	.byte	0x04, 0x1c
        /*0052*/ 	.short	(.L_19 - .L_18)


	//   ....[0]....
.L_18:
        /*0054*/ 	.word	0x00000720


	//   ....[1]....
        /*0058*/ 	.word	0x00000740


	//----- nvinfo : EIATTR_REQNTID
	.align		4
.L_19:
        /*005c*/ 	.byte	0x04, 0x10
        /*005e*/ 	.short	(.L_21 - .L_20)
.L_20:
        /*0060*/ 	.word	0x00000080
        /*0064*/ 	.word	0x00000001
        /*0068*/ 	.word	0x00000001


	//----- nvinfo : EIATTR_CBANK_PARAM_SIZE
	.align		4
.L_21:
        /*006c*/ 	.byte	0x03, 0x19
        /*006e*/ 	.short	0x0018


	//----- nvinfo : EIATTR_PARAM_CBANK
	.align		4
        /*0070*/ 	.byte	0x04, 0x0a
        /*0072*/ 	.short	(.L_23 - .L_22)
	.align		4
.L_22:
        /*0074*/ 	.word	index@(.nv.constant0.triton_poi_fused_leaky_relu_backward_36)
        /*0078*/ 	.short	0x0210
        /*007a*/ 	.short	0x0018


	//----- nvinfo : EIATTR_SW_WAR
	.align		4
.L_23:
        /*007c*/ 	.byte	0x04, 0x36
        /*007e*/ 	.short	(.L_25 - .L_24)
.L_24:
        /*0080*/ 	.word	0x00000008
.L_25:


//--------------------- .nv.callgraph             --------------------------
	.section	.nv.callgraph,"",@"SHT_CUDA_CALLGRAPH"
	.align	4
	.sectionentsize	8
	.align		4
        /*0000*/ 	.word	0x00000000
	.align		4
        /*0004*/ 	.word	0xffffffff
	.align		4
        /*0008*/ 	.word	0x00000000
	.align		4
        /*000c*/ 	.word	0xfffffffe
	.align		4
        /*0010*/ 	.word	0x00000000
	.align		4
        /*0014*/ 	.word	0xfffffffd
	.align		4
        /*0018*/ 	.word	0x00000000
	.align		4
        /*001c*/ 	.word	0xfffffffc


//--------------------- .text.triton_poi_fused_leaky_relu_backward_36 --------------------------
	.section	.text.triton_poi_fused_leaky_relu_backward_36,"ax",@progbits
	.sectionflags	@"SHF_BARRIERS=1"
	.align	128
        .global         triton_poi_fused_leaky_relu_backward_36
        .type           triton_poi_fused_leaky_relu_backward_36,@function
        .size           triton_poi_fused_leaky_relu_backward_36,(.L_x_1 - triton_poi_fused_leaky_relu_backward_36)
        .other          triton_poi_fused_leaky_relu_backward_36,@"STO_CUDA_ENTRY STV_DEFAULT"
triton_poi_fused_leaky_relu_backward_36:
.text.triton_poi_fused_leaky_relu_backward_36:
[----:B------:R-:W0:Y:S02]  /*0000*/  LDC R1, c[0x0][0x28] ;  /* 0x00000a00ff017b82 */ /* 0x000e240000000800 */
[----:B------:R-:W1:Y:S01]  /*0010*/  S2R R0, SR_CTAID.X ;  /* 0x0000000000007919 */ /* 0x000e620000002500 */
[----:B------:R-:W2:Y:S01]  /*0020*/  LDC.64 R4, c[0x0][0x210] ;  /* 0x00008400ff047b82 */ /* 0x000ea20000000a00 */
[----:B------:R-:W-:Y:S01]  /*0030*/  ULDC.64 UR6, c[0x0][0x208] ;  /* 0x0000820000067ab9 */ /* 0x000fe20000000a00 */
[----:B------:R-:W3:Y:S01]  /*0040*/  S2R R2, SR_TID.X ;  /* 0x0000000000027919 */ /* 0x000ee20000002100 */
[----:B------:R-:W4:Y:S01]  /*0050*/  S2R R3, SR_CTAID.Y ;  /* 0x0000000000037919 */ /* 0x000f220000002600 */
[----:B-1----:R-:W-:Y:S02]  /*0060*/  IMAD.SHL.U32 R0, R0, 0x20, RZ ;  /* 0x0000002000007824 */ /* 0x002fe400078e00ff */
[----:B---3--:R-:W-:Y:S01]  /*0070*/  IMAD.SHL.U32 R7, R2, 0x4, RZ ;  /* 0x0000000402077824 */ /* 0x008fe200078e00ff */
[----:B------:R-:W-:Y:S01]  /*0080*/  SHF.R.U32.HI R14, RZ, 0x3, R2 ;  /* 0x00000003ff0e7819 */ /* 0x000fe20000011602 */
[----:B----4-:R-:W-:-:S03]  /*0090*/  IMAD.SHL.U32 R3, R3, 0x20, RZ ;  /* 0x0000002003037824 */ /* 0x010fc600078e00ff */
[----:B------:R-:W-:Y:S02]  /*00a0*/  LOP3.LUT R8, R0, 0x1c, R7, 0xf8, !PT ;  /* 0x0000001c00087812 */ /* 0x000fe400078ef807 */
[----:B------:R-:W-:Y:S02]  /*00b0*/  SGXT.U32 R14, R14, 0x4 ;  /* 0x000000040e0e781a */ /* 0x000fe40000000000 */
[----:B------:R-:W-:Y:S02]  /*00c0*/  ISETP.GE.AND P0, PT, R8, 0x40, PT ;  /* 0x000000400800780c */ /* 0x000fe40003f06270 */
[----:B------:R-:W-:Y:S02]  /*00d0*/  LOP3.LUT R7, R3, 0x10, R14, 0xfe, !PT ;  /* 0x0000001003077812 */ /* 0x000fe400078efe0e */
[----:B------:R-:W-:Y:S02]  /*00e0*/  LOP3.LUT R6, R3, R14, RZ, 0xfc, !PT ;  /* 0x0000000e03067212 */ /* 0x000fe400078efcff */
[C---:B------:R-:W-:Y:S01]  /*00f0*/  ISETP.LT.AND P1, PT, R7.reuse, 0x200, !P0 ;  /* 0x000002000700780c */ /* 0x040fe20004721270 */
[--C-:B------:R-:W-:Y:S01]  /*0100*/  IMAD R7, R7, 0x40, R8.reuse ;  /* 0x0000004007077824 */ /* 0x100fe200078e0208 */
[C---:B------:R-:W-:Y:S01]  /*0110*/  ISETP.LT.AND P0, PT, R6.reuse, 0x200, !P0 ;  /* 0x000002000600780c */ /* 0x040fe20004701270 */
[----:B------:R-:W-:-:S02]  /*0120*/  IMAD R9, R6, 0x40, R8 ;  /* 0x0000004006097824 */ /* 0x000fc400078e0208 */
[----:B--2---:R-:W-:-:S04]  /*0130*/  IMAD.WIDE R6, R7, 0x4, R4 ;  /* 0x0000000407067825 */ /* 0x004fc800078e0204 */
[----:B------:R-:W-:-:S04]  /*0140*/  IMAD.WIDE R8, R9, 0x4, R4 ;  /* 0x0000000409087825 */ /* 0x000fc800078e0204 */
[----:B------:R-:W2:Y:S04]  /*0150*/  @P1 LDG.E.EL.128 R4, desc[UR6][R6.64] ;  /* 0x0000000606041981 */ /* 0x000ea8000c2e1d00 */
[----:B------:R-:W3:Y:S01]  /*0160*/  @P0 LDG.E.EL.128 R8, desc[UR6][R8.64] ;  /* 0x0000000608080981 */ /* 0x000ee2000c2e1d00 */
[----:B------:R-:W1:Y:S01]  /*0170*/  S2UR UR5, SR_CgaCtaId ;  /* 0x00000000000579c3 */ /* 0x000e620000008800 */
[C---:B------:R-:W-:Y:S01]  /*0180*/  IMAD.SHL.U32 R15, R2.reuse, 0x2, RZ ;  /* 0x00000002020f7824 */ /* 0x040fe200078e00ff */
[----:B------:R-:W-:Y:S01]  /*0190*/  UMOV UR4, 0x400 ;  /* 0x0000040000047882 */ /* 0x000fe20000000000 */
[C---:B------:R-:W-:Y:S02]  /*01a0*/  IMAD.SHL.U32 R12, R2.reuse, 0x8, RZ ;  /* 0x00000008020c7824 */ /* 0x040fe400078e00ff */
[----:B------:R-:W-:Y:S01]  /*01b0*/  IMAD.SHL.U32 R13, R2, 0x80, RZ ;  /* 0x00000080020d7824 */ /* 0x000fe200078e00ff */
[----:B------:R-:W-:-:S02]  /*01c0*/  LOP3.LUT R17, R15, 0xf8, RZ, 0xc0, !PT ;  /* 0x000000f80f117812 */ /* 0x000fc400078ec0ff */
[----:B------:R-:W-:Y:S02]  /*01d0*/  LOP3.LUT R16, R12, 0x3f8, RZ, 0xc0, !PT ;  /* 0x000003f80c107812 */ /* 0x000fe400078ec0ff */
[----:B------:R-:W-:Y:S02]  /*01e0*/  LOP3.LUT R15, R13, 0x380, RZ, 0xc0, !PT ;  /* 0x000003800d0f7812 */ /* 0x000fe400078ec0ff */
[----:B------:R-:W-:Y:S02]  /*01f0*/  LOP3.LUT R3, R3, 0x18, R12, 0xf8, !PT ;  /* 0x0000001803037812 */ /* 0x000fe400078ef80c */
[C---:B------:R-:W-:Y:S02]  /*0200*/  LOP3.LUT R18, R15.reuse, 0x40, RZ, 0xfc, !PT ;  /* 0x000000400f127812 */ /* 0x040fe400078efcff */
[C---:B------:R-:W-:Y:S02]  /*0210*/  LOP3.LUT R14, R15.reuse, R14, RZ, 0xfc, !PT ;  /* 0x0000000e0f0e7212 */ /* 0x040fe400078efcff */
[----:B------:R-:W-:Y:S01]  /*0220*/  LOP3.LUT R20, R15, 0x60, RZ, 0xfc, !PT ;  /* 0x000000600f147812 */ /* 0x000fe200078efcff */
[----:B-1----:R-:W-:-:S06]  /*0230*/  UPRMT UR4, UR5, 0x654, UR4 ;  /* 0x0000065405047896 */ /* 0x002fcc0008000004 */
[----:B------:R-:W-:Y:S02]  /*0240*/  IADD3 R13, R16, UR4, R17 ;  /* 0x00000004100d7c10 */ /* 0x000fe4000fffe011 */
[C---:B------:R-:W-:Y:S02]  /*0250*/  LOP3.LUT R16, R15.reuse, 0x20, RZ, 0xfc, !PT ;  /* 0x000000200f107812 */ /* 0x040fe400078efcff */
[----:B------:R-:W-:Y:S02]  /*0260*/  LEA.HI R15, R15, UR4, RZ, 0x1e ;  /* 0x000000040f0f7c11 */ /* 0x000fe4000f8ff0ff */
[----:B------:R-:W-:Y:S02]  /*0270*/  LEA.HI R17, R16, UR4, RZ, 0x1e ;  /* 0x0000000410117c11 */ /* 0x000fe4000f8ff0ff */
[----:B------:R-:W-:Y:S01]  /*0280*/  LEA.HI R19, R18, UR4, RZ, 0x1e ;  /* 0x0000000412137c11 */ /* 0x000fe2000f8ff0ff */
[----:B------:R-:W-:Y:S01]  /*0290*/  IMAD.IADD R15, R14, 0x1, R15 ;  /* 0x000000010e0f7824 */ /* 0x000fe200078e020f */
[----:B------:R-:W-:Y:S01]  /*02a0*/  LEA.HI R21, R20, UR4, RZ, 0x1e ;  /* 0x0000000414157c11 */ /* 0x000fe2000f8ff0ff */
[C---:B------:R-:W-:Y:S01]  /*02b0*/  IMAD.IADD R17, R14.reuse, 0x1, R17 ;  /* 0x000000010e117824 */ /* 0x040fe200078e0211 */
[----:B------:R-:W-:Y:S01]  /*02c0*/  ULDC.64 UR4, c[0x0][0x218] ;  /* 0x0000860000047ab9 */ /* 0x000fe20000000a00 */
[----:B------:R-:W-:-:S02]  /*02d0*/  IMAD.IADD R19, R14, 0x1, R19 ;  /* 0x000000010e137824 */ /* 0x000fc400078e0213 */
[----:B------:R-:W-:Y:S01]  /*02e0*/  IMAD.IADD R21, R14, 0x1, R21 ;  /* 0x000000010e157824 */ /* 0x000fe200078e0215 */
[----:B--2---:R-:W-:Y:S02]  /*02f0*/  FSETP.GT.AND P3, PT, R4, RZ, P1 ;  /* 0x000000ff0400720b */ /* 0x004fe40000f64000 */
[----:B------:R-:W-:Y:S02]  /*0300*/  FSETP.GT.AND P2, PT, R5, RZ, P1 ;  /* 0x000000ff0500720b */ /* 0x000fe40000f44000 */
[----:B---3--:R-:W-:Y:S02]  /*0310*/  FSETP.GT.AND P4, PT, R8, RZ, P0 ;  /* 0x000000ff0800720b */ /* 0x008fe40000784000 */
[----:B------:R-:W-:Y:S02]  /*0320*/  FSETP.GT.AND P5, PT, R9, RZ, P0 ;  /* 0x000000ff0900720b */ /* 0x000fe400007a4000 */
[----:B------:R-:W-:Y:S02]  /*0330*/  FSETP.GT.AND P6, PT, R10, RZ, P0 ;  /* 0x000000ff0a00720b */ /* 0x000fe400007c4000 */
[----:B------:R-:W-:-:S02]  /*0340*/  SEL R4, RZ, 0x1, !P4 ;  /* 0x00000001ff047807 */ /* 0x000fc40006000000 */
[----:B------:R-:W-:Y:S02]  /*0350*/  FSETP.GT.AND P0, PT, R11, RZ, P0 ;  /* 0x000000ff0b00720b */ /* 0x000fe40000704000 */
[----:B------:R-:W-:Y:S01]  /*0360*/  FSETP.GT.AND P4, PT, R6, RZ, P1 ;  /* 0x000000ff0600720b */ /* 0x000fe20000f84000 */
[----:B------:R-:W-:Y:S01]  /*0370*/  STS.U8 [R15], R4 ;  /* 0x000000040f007388 */ /* 0x000fe20000000000 */
[----:B------:R-:W-:Y:S02]  /*0380*/  SEL R6, RZ, 0x1, !P5 ;  /* 0x00000001ff067807 */ /* 0x000fe40006800000 */
[----:B------:R-:W-:Y:S02]  /*0390*/  SEL R8, RZ, 0x1, !P6 ;  /* 0x00000001ff087807 */ /* 0x000fe40007000000 */
[----:B------:R-:W-:Y:S01]  /*03a0*/  FSETP.GT.AND P1, PT, R7, RZ, P1 ;  /* 0x000000ff0700720b */ /* 0x000fe20000f24000 */
[----:B------:R1:W-:Y:S01]  /*03b0*/  STS.U8 [R17+0x20], R6 ;  /* 0x0000200611007388 */ /* 0x0003e20000000000 */
[----:B------:R-:W-:-:S02]  /*03c0*/  SEL R10, RZ, 0x1, !P0 ;  /* 0x00000001ff0a7807 */ /* 0x000fc40004000000 */
[----:B------:R-:W-:Y:S01]  /*03d0*/  SEL R14, RZ, 0x1, !P3 ;  /* 0x00000001ff0e7807 */ /* 0x000fe20005800000 */
[----:B------:R-:W-:Y:S01]  /*03e0*/  STS.U8 [R19+0x40], R8 ;  /* 0x0000400813007388 */ /* 0x000fe20000000000 */
[----:B------:R-:W-:Y:S02]  /*03f0*/  SEL R16, RZ, 0x1, !P2 ;  /* 0x00000001ff107807 */ /* 0x000fe40005000000 */
[----:B------:R-:W-:Y:S01]  /*0400*/  SEL R18, RZ, 0x1, !P4 ;  /* 0x00000001ff127807 */ /* 0x000fe20006000000 */
[----:B------:R-:W-:Y:S01]  /*0410*/  STS.U8 [R21+0x60], R10 ;  /* 0x0000600a15007388 */ /* 0x000fe20000000000 */
[----:B------:R-:W-:Y:S02]  /*0420*/  SEL R20, RZ, 0x1, !P1 ;  /* 0x00000001ff147807 */ /* 0x000fe40004800000 */
[----:B-1----:R-:W-:Y:S01]  /*0430*/  SHF.R.S32.HI R6, RZ, 0x1f, R3 ;  /* 0x0000001fff067819 */ /* 0x002fe20000011403 */
[----:B------:R-:W-:Y:S01]  /*0440*/  STS.U8 [R15+0x10], R14 ;  /* 0x0000100e0f007388 */ /* 0x000fe20000000000 */
[----:B------:R-:W-:-:S02]  /*0450*/  SHF.R.U32.HI R7, RZ, 0x2, R2 ;  /* 0x00000002ff077819 */ /* 0x000fc40000011602 */
[----:B------:R-:W-:Y:S01]  /*0460*/  LEA.HI R6, R6, R3, RZ, 0x7 ;  /* 0x0000000306067211 */ /* 0x000fe200078f38ff */
[----:B------:R-:W-:Y:S01]  /*0470*/  STS.U8 [R17+0x30], R16 ;  /* 0x0000301011007388 */ /* 0x000fe20000000000 */
[----:B------:R-:W-:Y:S02]  /*0480*/  SGXT.U32 R7, R7, 0x5 ;  /* 0x000000050707781a */ /* 0x000fe40000000000 */
[----:B------:R-:W-:Y:S01]  /*0490*/  LOP3.LUT R2, R6, 0xffffff80, RZ, 0xc0, !PT ;  /* 0xffffff8006027812 */ /* 0x000fe200078ec0ff */
[----:B------:R-:W-:Y:S01]  /*04a0*/  STS.U8 [R19+0x50], R18 ;  /* 0x0000501213007388 */ /* 0x000fe20000000000 */
[----:B------:R-:W-:Y:S01]  /*04b0*/  LOP3.LUT R7, R0, R7, RZ, 0xfc, !PT ;  /* 0x0000000700077212 */ /* 0x000fe200078efcff */
[----:B------:R-:W-:Y:S02]  /*04c0*/  IMAD.SHL.U32 R6, R6, 0x40, RZ ;  /* 0x0000004006067824 */ /* 0x000fe400078e00ff */
[----:B------:R-:W-:Y:S01]  /*04d0*/  STS.U8 [R21+0x70], R20 ;  /* 0x0000701415007388 */ /* 0x000fe20000000000 */
[----:B------:R-:W-:Y:S01]  /*04e0*/  IMAD.IADD R2, R3, 0x1, -R2 ;  /* 0x0000000103027824 */ /* 0x000fe200078e0a02 */
[----:B------:R-:W-:Y:S01]  /*04f0*/  BAR.SYNC.DEFER_BLOCKING 0x0 ;  /* 0x0000000000007b1d */ /* 0x000fe20000010000 */
[----:B------:R-:W-:-:S02]  /*0500*/  ISETP.GE.AND P0, PT, R7, 0x40, PT ;  /* 0x000000400700780c */ /* 0x000fc40003f06270 */
[----:B------:R-:W-:Y:S01]  /*0510*/  IMAD R2, R7, 0x80, R2 ;  /* 0x0000008007027824 */ /* 0x000fe200078e0202 */
[----:B------:R-:W-:Y:S02]  /*0520*/  LOP3.LUT R7, R6, 0xffffe000, RZ, 0xc0, !PT ;  /* 0xffffe00006077812 */ /* 0x000fe400078ec0ff */
[----:B------:R-:W-:-:S03]  /*0530*/  ISETP.LT.AND P0, PT, R3, 0x200, !P0 ;  /* 0x000002000300780c */ /* 0x000fc60004701270 */
[----:B------:R-:W-:-:S05]  /*0540*/  IMAD.IADD R7, R2, 0x1, R7 ;  /* 0x0000000102077824 */ /* 0x000fca00078e0207 */
[----:B------:R-:W-:Y:S01]  /*0550*/  IADD3 R2, P1, R7, UR4, RZ ;  /* 0x0000000407027c10 */ /* 0x000fe2000ff3e0ff */
[----:B------:R-:W1:Y:S02]  /*0560*/  LDS.64 R4, [R13] ;  /* 0x000000000d047984 */ /* 0x000e640000000a00 */
[C---:B-1----:R-:W-:Y:S02]  /*0570*/  PRMT R0, R4.reuse, 0x7772, RZ ;  /* 0x0000777204007816 */ /* 0x042fe400000000ff */
[C---:B------:R-:W-:Y:S02]  /*0580*/  PRMT R9, R4.reuse, 0x7771, RZ ;  /* 0x0000777104097816 */ /* 0x040fe400000000ff */
[----:B------:R-:W-:Y:S02]  /*0590*/  PRMT R6, R5, 0x7772, RZ ;  /* 0x0000777205067816 */ /* 0x000fe400000000ff */
[----:B------:R-:W-:Y:S02]  /*05a0*/  PRMT R9, R9, 0x5410, R0 ;  /* 0x0000541009097816 */ /* 0x000fe40000000000 */
[----:B------:R-:W-:-:S02]  /*05b0*/  PRMT R0, R4, 0x7770, RZ ;  /* 0x0000777004007816 */ /* 0x000fc400000000ff */
[----:B------:R-:W-:Y:S02]  /*05c0*/  LOP3.LUT R9, R9, 0x10001, RZ, 0xc0, !PT ;  /* 0x0001000109097812 */ /* 0x000fe400078ec0ff */
[----:B------:R-:W-:Y:S02]  /*05d0*/  PRMT R11, R5, 0x7771, RZ ;  /* 0x00007771050b7816 */ /* 0x000fe400000000ff */
[----:B------:R-:W-:Y:S02]  /*05e0*/  LOP3.LUT R13, R0, 0x1, RZ, 0xc0, !PT ;  /* 0x00000001000d7812 */ /* 0x000fe400078ec0ff */
[----:B------:R-:W-:Y:S02]  /*05f0*/  LOP3.LUT R0, R9, 0xffff, RZ, 0xc0, !PT ;  /* 0x0000ffff09007812 */ /* 0x000fe400078ec0ff */
[----:B------:R-:W-:Y:S02]  /*0600*/  PRMT R6, R11, 0x5410, R6 ;  /* 0x000054100b067816 */ /* 0x000fe40000000006 */
[----:B------:R-:W-:-:S02]  /*0610*/  PRMT R13, R13, 0x3340, R0 ;  /* 0x000033400d0d7816 */ /* 0x000fc40000000000 */
[----:B------:R-:W-:Y:S02]  /*0620*/  PRMT R0, R5, 0x7770, RZ ;  /* 0x0000777005007816 */ /* 0x000fe400000000ff */
[----:B------:R-:W-:Y:S02]  /*0630*/  LOP3.LUT R6, R6, 0x10001, RZ, 0xc0, !PT ;  /* 0x0001000106067812 */ /* 0x000fe400078ec0ff */
[----:B------:R-:W-:Y:S02]  /*0640*/  SHF.R.U32.HI R3, RZ, 0x18, R4 ;  /* 0x00000018ff037819 */ /* 0x000fe40000011604 */
[----:B------:R-:W-:Y:S02]  /*0650*/  SHF.R.U32.HI R5, RZ, 0x18, R5 ;  /* 0x00000018ff057819 */ /* 0x000fe40000011605 */
[----:B------:R-:W-:Y:S02]  /*0660*/  LOP3.LUT R11, R0, 0x1, RZ, 0xc0, !PT ;  /* 0x00000001000b7812 */ /* 0x000fe400078ec0ff */
[----:B------:R-:W-:-:S02]  /*0670*/  PRMT R4, R6, 0x7732, RZ ;  /* 0x0000773206047816 */ /* 0x000fc400000000ff */
[----:B------:R-:W-:Y:S02]  /*0680*/  SGXT.U32 R3, R3, 0x1 ;  /* 0x000000010303781a */ /* 0x000fe40000000000 */
[----:B------:R-:W-:Y:S02]  /*0690*/  PRMT R0, R9, 0x7732, RZ ;  /* 0x0000773209007816 */ /* 0x000fe400000000ff */
[----:B------:R-:W-:Y:S02]  /*06a0*/  LOP3.LUT R6, R6, 0xffff, RZ, 0xc0, !PT ;  /* 0x0000ffff06067812 */ /* 0x000fe400078ec0ff */
[----:B------:R-:W-:Y:S02]  /*06b0*/  SGXT.U32 R5, R5, 0x1 ;  /* 0x000000010505781a */ /* 0x000fe40000000000 */
[----:B------:R-:W-:Y:S02]  /*06c0*/  PRMT R6, R11, 0x3340, R6 ;  /* 0x000033400b067816 */ /* 0x000fe40000000006 */
[----:B------:R-:W-:-:S02]  /*06d0*/  PRMT R0, R0, 0x3340, R3 ;  /* 0x0000334000007816 */ /* 0x000fc40000000003 */
[----:B------:R-:W-:Y:S02]  /*06e0*/  PRMT R5, R4, 0x3340, R5 ;  /* 0x0000334004057816 */ /* 0x000fe40000000005 */
[----:B------:R-:W-:Y:S02]  /*06f0*/  LEA.HI.X.SX32 R3, R7, UR5, 0x1, P1 ;  /* 0x0000000507037c11 */ /* 0x000fe400088f0eff */
[----:B------:R-:W-:Y:S02]  /*0700*/  PRMT R4, R13, 0x5410, R0 ;  /* 0x000054100d047816 */ /* 0x000fe40000000000 */
[----:B------:R-:W-:Y:S01]  /*0710*/  PRMT R5, R6, 0x5410, R5 ;  /* 0x0000541006057816 */ /* 0x000fe20000000005 */
[----:B------:R-:W-:Y:S06]  /*0720*/  @!P0 EXIT ;  /* 0x000000000000894d */ /* 0x000fec0003800000 */
[----:B------:R-:W-:Y:S01]  /*0730*/  STG.E.64 desc[UR6][R2.64], R4 ;  /* 0x0000000402007986 */ /* 0x000fe2000c101b06 */
[----:B------:R-:W-:Y:S05]  /*0740*/  EXIT ;  /* 0x000000000000794d */ /* 0x000fea0003800000 */
.L_x_0:
[----:B------:R-:W-:-:S00]  /*0750*/  BRA `(.L_x_0) ;  /* 0xfffffffc00fc7947 */ /* 0x000fc0000383ffff */
[----:B------:R-:W-:-:S00]  /*0760*/  NOP ;  /* 0x0000000000007918 */ /* 0x000fc00000000000 */
        /* <DEDUP_REMOVED lines=9> */
.L_x_1:


//--------------------- .nv.shared.triton_poi_fused_leaky_relu_backward_36 --------------------------
	.section	.nv.shared.triton_poi_fused_leaky_relu_backward_36,"aw",@nobits
	.sectionflags	@""
	.align	16
	.zero		1024


//--------------------- .nv.constant0.triton_poi_fused_leaky_relu_backward_36 --------------------------
	.section	.nv.constant0.triton_poi_fused_leaky_relu_backward_36,"a",@progbits
	.sectionflags	@""
	.align	4
.nv.constant0.triton_poi_fused_leaky_relu_backward_36:
	.zero		552
